	.headerflags	@"EF_CUDA_TEXMODE_UNIFIED EF_CUDA_64BIT_ADDRESS EF_CUDA_ACCELERATORS EF_CUDA_SM90 EF_CUDA_VIRTUAL_SM(EF_CUDA_SM90)"
	.elftype	@"ET_EXEC"


//--------------------- .nv.info                  --------------------------
	.section	.nv.info,"",@"SHT_CUDA_INFO"
	.align	4


	//----- nvinfo : EIATTR_REGCOUNT
	.align		4
        /*0000*/ 	.byte	0x04, 0x2f
        /*0002*/ 	.short	(.L_1 - .L_0)
	.align		4
.L_0:
        /*0004*/ 	.word	index@(triton_poi_fused_bmm_transpose_15)
        /*0008*/ 	.word	0x00000015


	//----- nvinfo : EIATTR_MIN_STACK_SIZE
	.align		4
.L_1:
        /*000c*/ 	.byte	0x04, 0x12
        /*000e*/ 	.short	(.L_3 - .L_2)
	.align		4
.L_2:
        /*0010*/ 	.word	index@(triton_poi_fused_bmm_transpose_15)
        /*0014*/ 	.word	0x00000000


	//----- nvinfo : EIATTR_FRAME_SIZE
	.align		4
.L_3:
        /*0018*/ 	.byte	0x04, 0x11
        /*001a*/ 	.short	(.L_5 - .L_4)
	.align		4
.L_4:
        /*001c*/ 	.word	index@(triton_poi_fused_bmm_transpose_15)
        /*0020*/ 	.word	0x00000000


	//----- nvinfo : EIATTR_MIN_STACK_SIZE
	.align		4
.L_5:
        /*0024*/ 	.byte	0x04, 0x12
        /*0026*/ 	.short	(.L_7 - .L_6)
	.align		4
.L_6:
        /*0028*/ 	.word	index@(triton_poi_fused_bmm_transpose_15)
        /*002c*/ 	.word	0x00000000
.L_7:


//--------------------- .nv.info.triton_poi_fused_bmm_transpose_15 --------------------------
	.section	.nv.info.triton_poi_fused_bmm_transpose_15,"",@"SHT_CUDA_INFO"
	.sectionflags	@""
	.align	4


	//----- nvinfo : EIATTR_CUDA_API_VERSION
	.align		4
        /*0000*/ 	.byte	0x04, 0x37
        /*0002*/ 	.short	(.L_9 - .L_8)
.L_8:
        /*0004*/ 	.word	0x0000007c


	//----- nvinfo : EIATTR_KPARAM_INFO
	.align		4
.L_9:
        /*0008*/ 	.byte	0x04, 0x17
        /*000a*/ 	.short	(.L_11 - .L_10)
.L_10:
        /*000c*/ 	.word	0x00000000
        /*0010*/ 	.short	0x0004
        /*0012*/ 	.short	0x001c
        /*0014*/ 	.byte	0x00, 0xf0, 0x11, 0x00


	//----- nvinfo : EIATTR_KPARAM_INFO
	.align		4
.L_11:
        /*0018*/ 	.byte	0x04, 0x17
        /*001a*/ 	.short	(.L_13 - .L_12)
.L_12:
        /*001c*/ 	.word	0x00000000
        /*0020*/ 	.short	0x0003
        /*0022*/ 	.short	0x0018
        /*0024*/ 	.byte	0x00, 0xf0, 0x11, 0x00


	//----- nvinfo : EIATTR_KPARAM_INFO
	.align		4
.L_13:
        /*0028*/ 	.byte	0x04, 0x17
        /*002a*/ 	.short	(.L_15 - .L_14)
.L_14:
        /*002c*/ 	.word	0x00000000
        /*0030*/ 	.short	0x0002
        /*0032*/ 	.short	0x0010
        /*0034*/ 	.byte	0x00, 0xf4, 0x21, 0x00


	//----- nvinfo : EIATTR_KPARAM_INFO
	.align		4
.L_15:
        /*0038*/ 	.byte	0x04, 0x17
        /*003a*/ 	.short	(.L_17 - .L_16)
.L_16:
        /*003c*/ 	.word	0x00000000
        /*0040*/ 	.short	0x0001
        /*0042*/ 	.short	0x0008
        /*0044*/ 	.byte	0x00, 0xf4, 0x21, 0x00


	//----- nvinfo : EIATTR_KPARAM_INFO
	.align		4
.L_17:
        /*0048*/ 	.byte	0x04, 0x17
        /*004a*/ 	.short	(.L_19 - .L_18)
.L_18:
        /*004c*/ 	.word	0x00000000
        /*0050*/ 	.short	0x0000
        /*0052*/ 	.short	0x0000
        /*0054*/ 	.byte	0x00, 0xf4, 0x21, 0x00


	//----- nvinfo : EIATTR_SPARSE_MMA_MASK
	.align		4
.L_19:
        /*0058*/ 	.byte	0x03, 0x50
        /*005a*/ 	.short	0x0000


	//----- nvinfo : EIATTR_MAXREG_COUNT
	.align		4
        /*005c*/ 	.byte	0x03, 0x1b
        /*005e*/ 	.short	0x00ff


	//----- nvinfo : EIATTR_EXIT_INSTR_OFFSETS
	.align		4
        /*0060*/ 	.byte	0x04, 0x1c
        /*0062*/ 	.short	(.L_21 - .L_20)


	//   ....[0]....
.L_20:
        /*0064*/ 	.word	0x000003f0


	//   ....[1]....
        /*0068*/ 	.word	0x00000450


	//----- nvinfo : EIATTR_REQNTID
	.align		4
.L_21:
        /*006c*/ 	.byte	0x04, 0x10
        /*006e*/ 	.short	(.L_23 - .L_22)
.L_22:
        /*0070*/ 	.word	0x00000080
        /*0074*/ 	.word	0x00000001
        /*0078*/ 	.word	0x00000001


	//----- nvinfo : EIATTR_CBANK_PARAM_SIZE
	.align		4
.L_23:
        /*007c*/ 	.byte	0x03, 0x19
        /*007e*/ 	.short	0x0020


	//----- nvinfo : EIATTR_PARAM_CBANK
	.align		4
        /*0080*/ 	.byte	0x04, 0x0a
        /*0082*/ 	.short	(.L_25 - .L_24)
	.align		4
.L_24:
        /*0084*/ 	.word	index@(.nv.constant0.triton_poi_fused_bmm_transpose_15)
        /*0088*/ 	.short	0x0210
        /*008a*/ 	.short	0x0020


	//----- nvinfo : EIATTR_SW_WAR
	.align		4
.L_25:
        /*008c*/ 	.byte	0x04, 0x36
        /*008e*/ 	.short	(.L_27 - .L_26)
.L_26:
        /*0090*/ 	.word	0x00000008
.L_27:


//--------------------- .nv.callgraph             --------------------------
	.section	.nv.callgraph,"",@"SHT_CUDA_CALLGRAPH"
	.align	4
	.sectionentsize	8
	.align		4
        /*0000*/ 	.word	0x00000000
	.align		4
        /*0004*/ 	.word	0xffffffff
	.align		4
        /*0008*/ 	.word	0x00000000
	.align		4
        /*000c*/ 	.word	0xfffffffe
	.align		4
        /*0010*/ 	.word	0x00000000
	.align		4
        /*0014*/ 	.word	0xfffffffd
	.align		4
        /*0018*/ 	.word	0x00000000
	.align		4
        /*001c*/ 	.word	0xfffffffc


//--------------------- .text.triton_poi_fused_bmm_transpose_15 --------------------------
	.section	.text.triton_poi_fused_bmm_transpose_15,"ax",@progbits
	.sectionflags	@"SHF_BARRIERS=1"
	.align	128
        .global         triton_poi_fused_bmm_transpose_15
        .type           triton_poi_fused_bmm_transpose_15,@function
        .size           triton_poi_fused_bmm_transpose_15,(.L_x_1 - triton_poi_fused_bmm_transpose_15)
        .other          triton_poi_fused_bmm_transpose_15,@"STO_CUDA_ENTRY STV_DEFAULT"
triton_poi_fused_bmm_transpose_15:
.text.triton_poi_fused_bmm_transpose_15:
[----:B------:R-:W0:Y:S01]  /*0000*/  LDC R1, c[0x0][0x28] ;  /* 0x00000a00ff017b82 */ /* 0x000e220000000800 */
[----:B------:R-:W1:Y:S07]  /*0010*/  S2R R0, SR_TID.X ;  /* 0x0000000000007919 */ /* 0x000e6e0000002100 */
[----:B------:R-:W2:Y:S01]  /*0020*/  LDC.64 R2, c[0x0][0x210] ;  /* 0x00008400ff027b82 */ /* 0x000ea20000000a00 */
[----:B------:R-:W-:Y:S01]  /*0030*/  ULDC.64 UR6, c[0x0][0x208] ;  /* 0x0000820000067ab9 */ /* 0x000fe20000000a00 */
[----:B------:R-:W3:Y:S01]  /*0040*/  S2R R8, SR_CTAID.Y ;  /* 0x0000000000087919 */ /* 0x000ee20000002600 */
[----:B------:R-:W4:Y:S01]  /*0050*/  S2R R9, SR_CTAID.X ;  /* 0x0000000000097919 */ /* 0x000f220000002500 */
[----:B-1----:R-:W-:Y:S01]  /*0060*/  SHF.R.U32.HI R6, RZ, 0x4, R0 ;  /* 0x00000004ff067819 */ /* 0x002fe20000011600 */
[----:B---3--:R-:W-:-:S03]  /*0070*/  IMAD.SHL.U32 R5, R8, 0x10, RZ ;  /* 0x0000001008057824 */ /* 0x008fc600078e00ff */
[----:B------:R-:W-:Y:S02]  /*0080*/  SGXT.U32 R6, R6, 0x3 ;  /* 0x000000030606781a */ /* 0x000fe40000000000 */
[----:B------:R-:W-:Y:S01]  /*0090*/  SHF.R.S32.HI R13, RZ, 0x1b, R8 ;  /* 0x0000001bff0d7819 */ /* 0x000fe20000011408 */
[----:B----4-:R-:W-:Y:S01]  /*00a0*/  IMAD.SHL.U32 R9, R9, 0x10, RZ ;  /* 0x0000001009097824 */ /* 0x010fe200078e00ff */
[----:B------:R-:W-:Y:S02]  /*00b0*/  LOP3.LUT R4, R5, R6, RZ, 0xfc, !PT ;  /* 0x0000000605047212 */ /* 0x000fe400078efcff */
[----:B------:R-:W-:Y:S02]  /*00c0*/  SGXT R13, R13, 0x1 ;  /* 0x000000010d0d781a */ /* 0x000fe40000000200 */
[----:B------:R-:W-:Y:S02]  /*00d0*/  SHF.R.S32.HI R7, RZ, 0x1f, R4 ;  /* 0x0000001fff077819 */ /* 0x000fe40000011404 */
[----:B------:R-:W-:-:S02]  /*00e0*/  LOP3.LUT R8, R5, 0x8, R6, 0xfe, !PT ;  /* 0x0000000805087812 */ /* 0x000fc400078efe06 */
[----:B------:R-:W-:Y:S02]  /*00f0*/  LEA.HI R10, R7, R4, RZ, 0x2 ;  /* 0x00000004070a7211 */ /* 0x000fe400078f10ff */
[----:B------:R-:W-:Y:S02]  /*0100*/  LOP3.LUT R7, R9, 0xf, R0, 0xf8, !PT ;  /* 0x0000000f09077812 */ /* 0x000fe400078ef800 */
[----:B------:R-:W-:Y:S02]  /*0110*/  LOP3.LUT R11, R10, 0xfffffffc, RZ, 0xc0, !PT ;  /* 0xfffffffc0a0b7812 */ /* 0x000fe400078ec0ff */
[----:B------:R-:W-:Y:S02]  /*0120*/  LEA.HI R13, R13, R8, RZ, 0x2 ;  /* 0x000000080d0d7211 */ /* 0x000fe400078f10ff */
[----:B------:R-:W-:Y:S01]  /*0130*/  ISETP.GE.AND P0, PT, R7, 0x101, PT ;  /* 0x000001010700780c */ /* 0x000fe20003f06270 */
[----:B------:R-:W-:Y:S01]  /*0140*/  IMAD.IADD R12, R4, 0x1, -R11 ;  /* 0x00000001040c7824 */ /* 0x000fe200078e0a0b */
[----:B------:R-:W-:-:S02]  /*0150*/  SHF.R.S32.HI R10, RZ, 0x2, R10 ;  /* 0x00000002ff0a7819 */ /* 0x000fc4000001140a */
[----:B------:R-:W-:Y:S01]  /*0160*/  SHF.R.S32.HI R14, RZ, 0x2, R13 ;  /* 0x00000002ff0e7819 */ /* 0x000fe2000001140d */
[----:B------:R-:W-:Y:S01]  /*0170*/  IMAD R11, R12, 0x101, R7 ;  /* 0x000001010c0b7824 */ /* 0x000fe200078e0207 */
[----:B------:R-:W-:Y:S02]  /*0180*/  ISETP.LT.AND P2, PT, R4, 0x10, !P0 ;  /* 0x000000100400780c */ /* 0x000fe40004741270 */
[----:B------:R-:W-:Y:S01]  /*0190*/  ISETP.LT.AND P0, PT, R8, 0x10, !P0 ;  /* 0x000000100800780c */ /* 0x000fe20004701270 */
[--C-:B------:R-:W-:Y:S02]  /*01a0*/  IMAD R13, R10, 0x420, R11.reuse ;  /* 0x000004200a0d7824 */ /* 0x100fe400078e020b */
[----:B------:R-:W-:Y:S02]  /*01b0*/  IMAD R15, R14, 0x420, R11 ;  /* 0x000004200e0f7824 */ /* 0x000fe400078e020b */
[----:B------:R-:W-:Y:S02]  /*01c0*/  IMAD.MOV.U32 R10, RZ, RZ, RZ ;  /* 0x000000ffff0a7224 */ /* 0x000fe400078e00ff */
[----:B--2---:R-:W-:-:S04]  /*01d0*/  IMAD.WIDE R12, R13, 0x4, R2 ;  /* 0x000000040d0c7825 */ /* 0x004fc800078e0202 */
[----:B------:R-:W-:Y:S01]  /*01e0*/  IMAD.MOV.U32 R8, RZ, RZ, RZ ;  /* 0x000000ffff087224 */ /* 0x000fe200078e00ff */
[----:B------:R1:W2:Y:S01]  /*01f0*/  @P2 LDG.E.EL R10, desc[UR6][R12.64] ;  /* 0x000000060c0a2981 */ /* 0x0002a2000c2e1900 */
[----:B------:R-:W-:Y:S01]  /*0200*/  IMAD.WIDE R14, R15, 0x4, R2 ;  /* 0x000000040f0e7825 */ /* 0x000fe200078e0202 */
[----:B------:R-:W3:Y:S04]  /*0210*/  S2UR UR5, SR_CgaCtaId ;  /* 0x00000000000579c3 */ /* 0x000ee80000008800 */
[----:B------:R4:W5:Y:S04]  /*0220*/  @P0 LDG.E.EL R8, desc[UR6][R14.64] ;  /* 0x000000060e080981 */ /* 0x000968000c2e1900 */
[----:B------:R-:W4:Y:S01]  /*0230*/  LDC.64 R2, c[0x0][0x218] ;  /* 0x00008600ff027b82 */ /* 0x000f220000000a00 */
[----:B------:R-:W-:Y:S01]  /*0240*/  IMAD.SHL.U32 R11, R0, 0x10, RZ ;  /* 0x00000010000b7824 */ /* 0x000fe200078e00ff */
[----:B------:R-:W-:-:S04]  /*0250*/  UMOV UR4, 0x400 ;  /* 0x0000040000047882 */ /* 0x000fc80000000000 */
[----:B------:R-:W-:Y:S01]  /*0260*/  LOP3.LUT R11, R11, 0xf0, RZ, 0xc0, !PT ;  /* 0x000000f00b0b7812 */ /* 0x000fe200078ec0ff */
[----:B------:R-:W-:-:S03]  /*0270*/  IMAD R7, R4, 0x101, R7 ;  /* 0x0000010104077824 */ /* 0x000fc600078e0207 */
[----:B------:R-:W-:Y:S01]  /*0280*/  LOP3.LUT R6, R11, R6, RZ, 0xfc, !PT ;  /* 0x000000060b067212 */ /* 0x000fe200078efcff */
[----:B---3--:R-:W-:Y:S01]  /*0290*/  UPRMT UR4, UR5, 0x654, UR4 ;  /* 0x0000065405047896 */ /* 0x008fe20008000004 */
[C---:B------:R-:W-:Y:S02]  /*02a0*/  IMAD.SHL.U32 R16, R0.reuse, 0x2, RZ ;  /* 0x0000000200107824 */ /* 0x040fe400078e00ff */
[----:B------:R-:W-:-:S03]  /*02b0*/  IMAD.SHL.U32 R4, R0, 0x8, RZ ;  /* 0x0000000800047824 */ /* 0x000fc600078e00ff */
[----:B------:R-:W-:Y:S02]  /*02c0*/  LEA.HI R11, R11, UR4, RZ, 0x1f ;  /* 0x000000040b0b7c11 */ /* 0x000fe4000f8ff8ff */
[----:B------:R-:W-:-:S03]  /*02d0*/  LOP3.LUT R16, R5, 0xe, R16, 0xf8, !PT ;  /* 0x0000000e05107812 */ /* 0x000fc600078ef810 */
[----:B-1----:R-:W-:Y:S02]  /*02e0*/  IMAD R13, R6, 0x4, R11 ;  /* 0x00000004060d7824 */ /* 0x002fe400078e020b */
[C---:B------:R-:W-:Y:S01]  /*02f0*/  VIADD R11, R7.reuse, 0x808 ;  /* 0x00000808070b7836 */ /* 0x040fe20000000000 */
[----:B----4-:R-:W-:Y:S01]  /*0300*/  LOP3.LUT R15, R4, 0x3f8, RZ, 0xc0, !PT ;  /* 0x000003f8040f7812 */ /* 0x010fe200078ec0ff */
[----:B0-----:R-:W-:Y:S01]  /*0310*/  IMAD.WIDE R4, R7, 0x4, R2 ;  /* 0x0000000407047825 */ /* 0x001fe200078e0202 */
[----:B------:R-:W-:-:S03]  /*0320*/  SHF.R.U32.HI R18, RZ, 0x3, R0 ;  /* 0x00000003ff127819 */ /* 0x000fc60000011600 */
[----:B------:R-:W-:Y:S01]  /*0330*/  IMAD.WIDE R2, R11, 0x4, R2 ;  /* 0x000000040b027825 */ /* 0x000fe200078e0202 */
[----:B------:R-:W-:-:S04]  /*0340*/  SGXT.U32 R18, R18, 0x4 ;  /* 0x000000041212781a */ /* 0x000fc80000000000 */
[----:B------:R-:W-:-:S04]  /*0350*/  LOP3.LUT R9, R9, R18, RZ, 0xfc, !PT ;  /* 0x0000001209097212 */ /* 0x000fc800078efcff */
[----:B------:R-:W-:-:S04]  /*0360*/  ISETP.GE.AND P1, PT, R9, 0x101, PT ;  /* 0x000001010900780c */ /* 0x000fc80003f26270 */
[----:B------:R-:W-:Y:S02]  /*0370*/  ISETP.LT.AND P1, PT, R16, 0x10, !P1 ;  /* 0x000000101000780c */ /* 0x000fe40004f21270 */
[----:B------:R-:W-:-:S04]  /*0380*/  LOP3.LUT R0, R0, 0x78, RZ, 0xc0, !PT ;  /* 0x0000007800007812 */ /* 0x000fc800078ec0ff */
[----:B------:R-:W-:Y:S01]  /*0390*/  IADD3 R0, R15, UR4, R0 ;  /* 0x000000040f007c10 */ /* 0x000fe2000fffe000 */
[----:B--2---:R0:W-:Y:S04]  /*03a0*/  @P2 STG.E desc[UR6][R4.64], R10 ;  /* 0x0000000a04002986 */ /* 0x0041e8000c101906 */
[----:B------:R0:W-:Y:S04]  /*03b0*/  STS [R13], R10 ;  /* 0x0000000a0d007388 */ /* 0x0001e80000000800 */
[----:B-----5:R0:W-:Y:S04]  /*03c0*/  STS [R13+0x20], R8 ;  /* 0x000020080d007388 */ /* 0x0201e80000000800 */
[----:B------:R0:W-:Y:S01]  /*03d0*/  @P0 STG.E desc[UR6][R2.64], R8 ;  /* 0x0000000802000986 */ /* 0x0001e2000c101906 */
[----:B------:R-:W-:Y:S06]  /*03e0*/  BAR.SYNC.DEFER_BLOCKING 0x0 ;  /* 0x0000000000007b1d */ /* 0x000fec0000010000 */
[----:B0-----:R-:W-:Y:S05]  /*03f0*/  @!P1 EXIT ;  /* 0x000000000000994d */ /* 0x001fea0003800000 */
[----:B------:R-:W0:Y:S01]  /*0400*/  LDS.64 R4, [R0] ;  /* 0x0000000000047984 */ /* 0x000e220000000a00 */
[----:B------:R-:W1:Y:S01]  /*0410*/  LDC.64 R2, c[0x0][0x220] ;  /* 0x00008800ff027b82 */ /* 0x000e620000000a00 */
[----:B------:R-:W-:-:S04]  /*0420*/  IMAD R9, R9, 0x10, R16 ;  /* 0x0000001009097824 */ /* 0x000fc800078e0210 */
[----:B-1----:R-:W-:-:S05]  /*0430*/  IMAD.WIDE R2, R9, 0x4, R2 ;  /* 0x0000000409027825 */ /* 0x002fca00078e0202 */
[----:B0-----:R-:W-:Y:S01]  /*0440*/  STG.E.64 desc[UR6][R2.64], R4 ;  /* 0x0000000402007986 */ /* 0x001fe2000c101b06 */
[----:B------:R-:W-:Y:S05]  /*0450*/  EXIT ;  /* 0x000000000000794d */ /* 0x000fea0003800000 */
.L_x_0:
[----:B------:R-:W-:-:S00]  /*0460*/  BRA `(.L_x_0) ;  /* 0xfffffffc00fc7947 */ /* 0x000fc0000383ffff */
[----:B------:R-:W-:-:S00]  /*0470*/  NOP ;  /* 0x0000000000007918 */ /* 0x000fc00000000000 */
        /* <DEDUP_REMOVED lines=8> */
.L_x_1:


//--------------------- .nv.shared.triton_poi_fused_bmm_transpose_15 --------------------------
	.section	.nv.shared.triton_poi_fused_bmm_transpose_15,"aw",@nobits
	.sectionflags	@""
	.align	16
	.zero		1024


//--------------------- .nv.constant0.triton_poi_fused_bmm_transpose_15 --------------------------
	.section	.nv.constant0.triton_poi_fused_bmm_transpose_15,"a",@progbits
	.sectionflags	@""
	.align	4
.nv.constant0.triton_poi_fused_bmm_transpose_15:
	.zero		560
